//
// Generated by NVIDIA NVVM Compiler
//
// Compiler Build ID: CL-36424714
// Cuda compilation tools, release 13.0, V13.0.88
// Based on NVVM 20.0.0
//

.version 9.0
.target sm_100
.address_size 64

	// .globl	_Z10showIndicePfii
.extern .func  (.param .b32 func_retval0) vprintf
(
	.param .b64 vprintf_param_0,
	.param .b64 vprintf_param_1
)
;
.global .align 1 .b8 $str[34] = {84, 104, 101, 32, 105, 120, 32, 105, 110, 32, 99, 111, 109, 112, 117, 116, 105, 110, 103, 32, 109, 97, 116, 114, 105, 120, 32, 105, 115, 32, 37, 100, 10};
.global .align 1 .b8 $str$1[34] = {84, 104, 101, 32, 105, 121, 32, 105, 110, 32, 99, 111, 109, 112, 117, 116, 105, 110, 103, 32, 109, 97, 116, 114, 105, 120, 32, 105, 115, 32, 37, 100, 10};
.global .align 1 .b8 $str$2[34] = {84, 104, 101, 32, 105, 110, 100, 101, 120, 32, 105, 110, 32, 103, 108, 111, 98, 97, 108, 32, 109, 101, 109, 111, 114, 121, 32, 105, 115, 32, 37, 100, 10};

.visible .entry _Z10showIndicePfii(
	.param .u64 .ptr .align 1 _Z10showIndicePfii_param_0,
	.param .u32 _Z10showIndicePfii_param_1,
	.param .u32 _Z10showIndicePfii_param_2
)
{
	.local .align 8 .b8 	__local_depot0[8];
	.reg .b64 	%SP;
	.reg .b64 	%SPL;
	.reg .b32 	%r<17>;
	.reg .b64 	%rd<9>;

	mov.u64 	%SPL, __local_depot0;
	cvta.local.u64 	%SP, %SPL;
	ld.param.u32 	%r1, [_Z10showIndicePfii_param_1];
	add.u64 	%rd1, %SP, 0;
	add.u64 	%rd2, %SPL, 0;
	mov.u32 	%r2, %tid.x;
	mov.u32 	%r3, %ctaid.x;
	mov.u32 	%r4, %ntid.x;
	mad.lo.s32 	%r5, %r3, %r4, %r2;
	mov.u32 	%r6, %tid.y;
	mov.u32 	%r7, %ctaid.y;
	mov.u32 	%r8, %ntid.y;
	mad.lo.s32 	%r9, %r7, %r8, %r6;
	mad.lo.s32 	%r10, %r1, %r9, %r5;
	st.local.u32 	[%rd2], %r5;
	mov.u64 	%rd3, $str;
	cvta.global.u64 	%rd4, %rd3;
	{ // callseq 0, 0
	.param .b64 param0;
	st.param.b64 	[param0], %rd4;
	.param .b64 param1;
	st.param.b64 	[param1], %rd1;
	.param .b32 retval0;
	call.uni (retval0), 
	vprintf, 
	(
	param0, 
	param1
	);
	ld.param.b32 	%r11, [retval0];
	} // callseq 0
	st.local.u32 	[%rd2], %r9;
	mov.u64 	%rd5, $str$1;
	cvta.global.u64 	%rd6, %rd5;
	{ // callseq 1, 0
	.param .b64 param0;
	st.param.b64 	[param0], %rd6;
	.param .b64 param1;
	st.param.b64 	[param1], %rd1;
	.param .b32 retval0;
	call.uni (retval0), 
	vprintf, 
	(
	param0, 
	param1
	);
	ld.param.b32 	%r13, [retval0];
	} // callseq 1
	st.local.u32 	[%rd2], %r10;
	mov.u64 	%rd7, $str$2;
	cvta.global.u64 	%rd8, %rd7;
	{ // callseq 2, 0
	.param .b64 param0;
	st.param.b64 	[param0], %rd8;
	.param .b64 param1;
	st.param.b64 	[param1], %rd1;
	.param .b32 retval0;
	call.uni (retval0), 
	vprintf, 
	(
	param0, 
	param1
	);
	ld.param.b32 	%r15, [retval0];
	} // callseq 2
	ret;

}


// ===== COMPILED SASS (sm_100) =====

	.target	sm_100

	.elftype	@"ET_EXEC"


//--------------------- .note.nv.tkinfo           --------------------------
	.section	.note.nv.tkinfo,"",@"SHT_NOTE"
	.sectionflags	@"SHF_NOTE_NV_TKINFO"
	.tkinfo
        /*0018*/ 	.word	0x00000002
        /*0030*/ 	.string	""
        /*0030*/ 	.string	"ptxas"
        /*0030*/ 	.string	"Cuda compilation tools, release 13.0, V13.0.88"
        /*0030*/ 	.string	"Build cuda_13.0.r13.0/compiler.36424714_0"
        /*0030*/ 	.string	"-arch sm_100 -m 64 "



//--------------------- .note.nv.cuinfo           --------------------------
	.section	.note.nv.cuinfo,"",@"SHT_NOTE"
	.sectionflags	@"SHF_NOTE_NV_CUINFO"
        /*0018*/ 	.short	0x0002
        /*001a*/ 	.short	0x0064
        /*001c*/ 	.short	0x0082
	.zero		2


//--------------------- .nv.info                  --------------------------
	.section	.nv.info,"",@"SHT_CUDA_INFO"
	.align	4


	//----- nvinfo : EIATTR_REGCOUNT
	.align		4
        /*0000*/ 	.byte	0x04, 0x2f
        /*0002*/ 	.short	(.L_4 - .L_3)
	.align		4
.L_3:
        /*0004*/ 	.word	index@(_Z10showIndicePfii)
        /*0008*/ 	.word	0x00000019


	//----- nvinfo : EIATTR_FRAME_SIZE
	.align		4
.L_4:
        /*000c*/ 	.byte	0x04, 0x11
        /*000e*/ 	.short	(.L_6 - .L_5)
	.align		4
.L_5:
        /*0010*/ 	.word	index@(_Z10showIndicePfii)
        /*0014*/ 	.word	0x00000008


	//----- nvinfo : EIATTR_MIN_STACK_SIZE
	.align		4
.L_6:
        /*0018*/ 	.byte	0x04, 0x12
        /*001a*/ 	.short	(.L_8 - .L_7)
	.align		4
.L_7:
        /*001c*/ 	.word	index@(_Z10showIndicePfii)
        /*0020*/ 	.word	0x00000008
.L_8:


//--------------------- .nv.compat                --------------------------
	.section	.nv.compat,"",@"SHT_CUDA_COMPAT_INFO"
	.align	4
        /*0000*/ 	.byte	0x02, 0x09, 0x00, 0x00, 0x02, 0x02, 0x01, 0x00, 0x02, 0x05, 0x05, 0x00, 0x03, 0x07, 0x01, 0x01
        /*0010*/ 	.byte	0x02, 0x03, 0x00, 0x00, 0x02, 0x06, 0x01, 0x00, 0x04, 0x0b, 0x08, 0x00, 0x09, 0x00, 0x00, 0x00
        /*0020*/ 	.byte	0x00, 0x00, 0x00, 0x00


//--------------------- .nv.info._Z10showIndicePfii --------------------------
	.section	.nv.info._Z10showIndicePfii,"",@"SHT_CUDA_INFO"
	.sectionflags	@""
	.align	4


	//----- nvinfo : EIATTR_CUDA_API_VERSION
	.align		4
        /*0000*/ 	.byte	0x04, 0x37
        /*0002*/ 	.short	(.L_10 - .L_9)
.L_9:
        /*0004*/ 	.word	0x00000082


	//----- nvinfo : EIATTR_KPARAM_INFO
	.align		4
.L_10:
        /*0008*/ 	.byte	0x04, 0x17
        /*000a*/ 	.short	(.L_12 - .L_11)
.L_11:
        /*000c*/ 	.word	0x00000000
        /*0010*/ 	.short	0x0002
        /*0012*/ 	.short	0x000c
        /*0014*/ 	.byte	0x00, 0xf0, 0x11, 0x00


	//----- nvinfo : EIATTR_KPARAM_INFO
	.align		4
.L_12:
        /*0018*/ 	.byte	0x04, 0x17
        /*001a*/ 	.short	(.L_14 - .L_13)
.L_13:
        /*001c*/ 	.word	0x00000000
        /*0020*/ 	.short	0x0001
        /*0022*/ 	.short	0x0008
        /*0024*/ 	.byte	0x00, 0xf0, 0x11, 0x00


	//----- nvinfo : EIATTR_KPARAM_INFO
	.align		4
.L_14:
        /*0028*/ 	.byte	0x04, 0x17
        /*002a*/ 	.short	(.L_16 - .L_15)
.L_15:
        /*002c*/ 	.word	0x00000000
        /*0030*/ 	.short	0x0000
        /*0032*/ 	.short	0x0000
        /*0034*/ 	.byte	0x00, 0xf5, 0x21, 0x00


	//----- nvinfo : EIATTR_SPARSE_MMA_MASK
	.align		4
.L_16:
        /*0038*/ 	.byte	0x03, 0x50
        /*003a*/ 	.short	0x0000


	//----- nvinfo : EIATTR_MAXREG_COUNT
	.align		4
        /*003c*/ 	.byte	0x03, 0x1b
        /*003e*/ 	.short	0x00ff


	//----- nvinfo : EIATTR_EXTERNS
	.align		4
        /*0040*/ 	.byte	0x04, 0x0f
        /*0042*/ 	.short	(.L_18 - .L_17)


	//   ....[0]....
	.align		4
.L_17:
        /*0044*/ 	.word	index@(vprintf)


	//----- nvinfo : EIATTR_MERCURY_ISA_VERSION
	.align		4
.L_18:
        /*0048*/ 	.byte	0x03, 0x5f
        /*004a*/ 	.short	0x0101


	//----- nvinfo : EIATTR_VRC_CTA_INIT_COUNT
	.align		4
        /*004c*/ 	.byte	0x02, 0x4a
	.zero		1
	.zero		1


	//----- nvinfo : EIATTR_SYSCALL_OFFSETS
	.align		4
        /*0050*/ 	.byte	0x04, 0x46
        /*0052*/ 	.short	(.L_20 - .L_19)


	//   ....[0]....
.L_19:
        /*0054*/ 	.word	0x00000190


	//   ....[1]....
        /*0058*/ 	.word	0x00000220


	//   ....[2]....
        /*005c*/ 	.word	0x000002b0


	//----- nvinfo : EIATTR_EXIT_INSTR_OFFSETS
	.align		4
.L_20:
        /*0060*/ 	.byte	0x04, 0x1c
        /*0062*/ 	.short	(.L_22 - .L_21)


	//   ....[0]....
.L_21:
        /*0064*/ 	.word	0x000002c0


	//----- nvinfo : EIATTR_CBANK_PARAM_SIZE
	.align		4
.L_22:
        /*0068*/ 	.byte	0x03, 0x19
        /*006a*/ 	.short	0x0010


	//----- nvinfo : EIATTR_PARAM_CBANK
	.align		4
        /*006c*/ 	.byte	0x04, 0x0a
        /*006e*/ 	.short	(.L_24 - .L_23)
	.align		4
.L_23:
        /*0070*/ 	.word	index@(.nv.constant0._Z10showIndicePfii)
        /*0074*/ 	.short	0x0380
        /*0076*/ 	.short	0x0010


	//----- nvinfo : EIATTR_SW_WAR
	.align		4
.L_24:
        /*0078*/ 	.byte	0x04, 0x36
        /*007a*/ 	.short	(.L_26 - .L_25)
.L_25:
        /*007c*/ 	.word	0x00000008
.L_26:


//--------------------- .nv.callgraph             --------------------------
	.section	.nv.callgraph,"",@"SHT_CUDA_CALLGRAPH"
	.align	4
	.sectionentsize	8
	.align		4
        /*0000*/ 	.word	0x00000000
	.align		4
        /*0004*/ 	.word	0xffffffff
	.align		4
        /*0008*/ 	.word	index@(_Z10showIndicePfii)
	.align		4
        /*000c*/ 	.word	index@(vprintf)
	.align		4
        /*0010*/ 	.word	0x00000000
	.align		4
        /*0014*/ 	.word	0xfffffffe
	.align		4
        /*0018*/ 	.word	0x00000000
	.align		4
        /*001c*/ 	.word	0xfffffffd
	.align		4
        /*0020*/ 	.word	0x00000000
	.align		4
        /*0024*/ 	.word	0xfffffffc


//--------------------- .nv.constant4             --------------------------
	.section	.nv.constant4,"a",@progbits
	.align	8
	.align		8
.nv.constant4:
        /*0000*/ 	.dword	vprintf
	.align		8
        /*0008*/ 	.dword	$str
	.align		8
        /*0010*/ 	.dword	$str$1
	.align		8
        /*0018*/ 	.dword	$str$2


//--------------------- .text._Z10showIndicePfii  --------------------------
	.section	.text._Z10showIndicePfii,"ax",@progbits
	.align	128
        .global         _Z10showIndicePfii
        .type           _Z10showIndicePfii,@function
        .size           _Z10showIndicePfii,(.L_x_4 - _Z10showIndicePfii)
        .other          _Z10showIndicePfii,@"STO_CUDA_ENTRY STV_DEFAULT"
_Z10showIndicePfii:
.text._Z10showIndicePfii:
[----:B------:R-:W0:Y:S01]  /*0000*/  LDC R1, c[0x0][0x37c] ;  /* 0x0000df00ff017b82 */ /* 0x000e220000000800 */
[----:B------:R-:W1:Y:S01]  /*0010*/  S2R R0, SR_TID.X ;  /* 0x0000000000007919 */ /* 0x000e620000002100 */
[----:B------:R-:W2:Y:S06]  /*0020*/  LDCU UR5, c[0x0][0x2fc] ;  /* 0x00005f80ff0577ac */ /* 0x000eac0008000800 */
[----:B------:R-:W1:Y:S01]  /*0030*/  S2UR UR6, SR_CTAID.X ;  /* 0x00000000000679c3 */ /* 0x000e620000002500 */
[----:B0-----:R-:W-:Y:S01]  /*0040*/  VIADD R1, R1, 0xfffffff8 ;  /* 0xfffffff801017836 */ /* 0x001fe20000000000 */
[----:B------:R-:W0:Y:S01]  /*0050*/  S2R R18, SR_TID.Y ;  /* 0x0000000000127919 */ /* 0x000e220000002200 */
[----:B------:R-:W3:Y:S01]  /*0060*/  LDCU UR4, c[0x0][0x2f8] ;  /* 0x00005f00ff0477ac */ /* 0x000ee20008000800 */
[----:B------:R-:W-:Y:S01]  /*0070*/  MOV R17, 0x0 ;  /* 0x0000000000117802 */ /* 0x000fe20000000f00 */
[----:B------:R-:W4:Y:S03]  /*0080*/  LDCU.64 UR8, c[0x4][0x8] ;  /* 0x01000100ff0877ac */ /* 0x000f260008000a00 */
[----:B------:R-:W1:Y:S08]  /*0090*/  LDC R3, c[0x0][0x360] ;  /* 0x0000d800ff037b82 */ /* 0x000e700000000800 */
[----:B------:R-:W0:Y:S01]  /*00a0*/  S2UR UR7, SR_CTAID.Y ;  /* 0x00000000000779c3 */ /* 0x000e220000002600 */
[----:B---3--:R-:W-:-:S07]  /*00b0*/  IADD3 R16, P0, PT, R1, UR4, RZ ;  /* 0x0000000401107c10 */ /* 0x008fce000ff1e0ff */
[----:B------:R-:W0:Y:S01]  /*00c0*/  LDC R5, c[0x0][0x364] ;  /* 0x0000d900ff057b82 */ /* 0x000e220000000800 */
[----:B----4-:R-:W-:Y:S01]  /*00d0*/  MOV R4, UR8 ;  /* 0x0000000800047c02 */ /* 0x010fe20008000f00 */
[----:B--2---:R-:W-:Y:S01]  /*00e0*/  IMAD.X R2, RZ, RZ, UR5, P0 ;  /* 0x00000005ff027e24 */ /* 0x004fe200080e06ff */
[----:B------:R-:W-:-:S03]  /*00f0*/  MOV R6, R16 ;  /* 0x0000001000067202 */ /* 0x000fc60000000f00 */
[----:B------:R-:W-:Y:S02]  /*0100*/  IMAD.MOV.U32 R7, RZ, RZ, R2 ;  /* 0x000000ffff077224 */ /* 0x000fe400078e0002 */
[----:B-1----:R-:W-:Y:S01]  /*0110*/  IMAD R0, R3, UR6, R0 ;  /* 0x0000000603007c24 */ /* 0x002fe2000f8e0200 */
[----:B------:R1:W2:Y:S01]  /*0120*/  LDC.64 R8, c[0x4][R17] ;  /* 0x0100000011087b82 */ /* 0x0002a20000000a00 */
[----:B------:R-:W3:Y:S03]  /*0130*/  LDCU UR6, c[0x0][0x388] ;  /* 0x00007100ff0677ac */ /* 0x000ee60008000800 */
[----:B------:R1:W-:Y:S01]  /*0140*/  STL [R1], R0 ;  /* 0x0000000001007387 */ /* 0x0003e20000100800 */
[----:B0-----:R-:W-:Y:S02]  /*0150*/  IMAD R18, R5, UR7, R18 ;  /* 0x0000000705127c24 */ /* 0x001fe4000f8e0212 */
[----:B------:R-:W-:-:S02]  /*0160*/  IMAD.U32 R5, RZ, RZ, UR9 ;  /* 0x00000009ff057e24 */ /* 0x000fc4000f8e00ff */
[----:B-1-3--:R-:W-:-:S07]  /*0170*/  IMAD R22, R18, UR6, R0 ;  /* 0x0000000612167c24 */ /* 0x00afce000f8e0200 */
[----:B------:R-:W-:-:S07]  /*0180*/  LEPC R20, `(.L_x_0) ;  /* 0x000000001014794e */ /* 0x000fce0000000000 */
[----:B--2---:R-:W-:Y:S05]  /*0190*/  CALL.ABS.NOINC R8 ;  /* 0x0000000008007343 */ /* 0x004fea0003c00000 */
.L_x_0:
[----:B------:R0:W-:Y:S01]  /*01a0*/  STL [R1], R18 ;  /* 0x0000001201007387 */ /* 0x0001e20000100800 */
[----:B------:R0:W1:Y:S01]  /*01b0*/  LDC.64 R8, c[0x4][R17] ;  /* 0x0100000011087b82 */ /* 0x0000620000000a00 */
[----:B------:R-:W2:Y:S01]  /*01c0*/  LDCU.64 UR4, c[0x4][0x10] ;  /* 0x01000200ff0477ac */ /* 0x000ea20008000a00 */
[----:B------:R-:W-:Y:S01]  /*01d0*/  MOV R6, R16 ;  /* 0x0000001000067202 */ /* 0x000fe20000000f00 */
[----:B------:R-:W-:Y:S01]  /*01e0*/  IMAD.MOV.U32 R7, RZ, RZ, R2 ;  /* 0x000000ffff077224 */ /* 0x000fe200078e0002 */
[----:B--2---:R-:W-:Y:S01]  /*01f0*/  MOV R4, UR4 ;  /* 0x0000000400047c02 */ /* 0x004fe20008000f00 */
[----:B0-----:R-:W-:-:S07]  /*0200*/  IMAD.U32 R5, RZ, RZ, UR5 ;  /* 0x00000005ff057e24 */ /* 0x001fce000f8e00ff */
[----:B------:R-:W-:-:S07]  /*0210*/  LEPC R20, `(.L_x_1) ;  /* 0x000000001014794e */ /* 0x000fce0000000000 */
[----:B-1----:R-:W-:Y:S05]  /*0220*/  CALL.ABS.NOINC R8 ;  /* 0x0000000008007343 */ /* 0x002fea0003c00000 */
.L_x_1:
        /* <DEDUP_REMOVED lines=9> */
.L_x_2:
[----:B------:R-:W-:Y:S05]  /*02c0*/  EXIT ;  /* 0x000000000000794d */ /* 0x000fea0003800000 */
.L_x_3:
[----:B------:R-:W-:-:S00]  /*02d0*/  BRA `(.L_x_3) ;  /* 0xfffffffc00fc7947 */ /* 0x000fc0000383ffff */
[----:B------:R-:W-:-:S00]  /*02e0*/  NOP ;  /* 0x0000000000007918 */ /* 0x000fc00000000000 */
        /* <DEDUP_REMOVED lines=9> */
.L_x_4:


//--------------------- .nv.global.init           --------------------------
	.section	.nv.global.init,"aw",@progbits
.nv.global.init:
	.type		$str$2,@object
	.size		$str$2,($str - $str$2)
$str$2:
        /*0000*/ 	.byte	0x54, 0x68, 0x65, 0x20, 0x69, 0x6e, 0x64, 0x65, 0x78, 0x20, 0x69, 0x6e, 0x20, 0x67, 0x6c, 0x6f
        /*0010*/ 	.byte	0x62, 0x61, 0x6c, 0x20, 0x6d, 0x65, 0x6d, 0x6f, 0x72, 0x79, 0x20, 0x69, 0x73, 0x20, 0x25, 0x64
        /*0020*/ 	.byte	0x0a, 0x00
	.type		$str,@object
	.size		$str,($str$1 - $str)
$str:
        /*0022*/ 	.byte	0x54, 0x68, 0x65, 0x20, 0x69, 0x78, 0x20, 0x69, 0x6e, 0x20, 0x63, 0x6f, 0x6d, 0x70, 0x75, 0x74
        /*0032*/ 	.byte	0x69, 0x6e, 0x67, 0x20, 0x6d, 0x61, 0x74, 0x72, 0x69, 0x78, 0x20, 0x69, 0x73, 0x20, 0x25, 0x64
        /*0042*/ 	.byte	0x0a, 0x00
	.type		$str$1,@object
	.size		$str$1,(.L_1 - $str$1)
$str$1:
        /*0044*/ 	.byte	0x54, 0x68, 0x65, 0x20, 0x69, 0x79, 0x20, 0x69, 0x6e, 0x20, 0x63, 0x6f, 0x6d, 0x70, 0x75, 0x74
        /*0054*/ 	.byte	0x69, 0x6e, 0x67, 0x20, 0x6d, 0x61, 0x74, 0x72, 0x69, 0x78, 0x20, 0x69, 0x73, 0x20, 0x25, 0x64
        /*0064*/ 	.byte	0x0a, 0x00
.L_1:


//--------------------- .nv.shared.reserved.0     --------------------------
	.section	.nv.shared.reserved.0,"aw",@nobits
	.weak		__nv_reservedSMEM_offset_0_alias
	.size		__nv_reservedSMEM_offset_0_alias, 0, 64
	.other		__nv_reservedSMEM_offset_0_alias,@"STO_CUDA_RESERVED_SHARED STV_DEFAULT"
__nv_reservedSMEM_offset_0_alias:
	.zero		0
	.zero		64


//--------------------- .nv.constant0._Z10showIndicePfii --------------------------
	.section	.nv.constant0._Z10showIndicePfii,"a",@progbits
	.sectionflags	@""
	.align	4
.nv.constant0._Z10showIndicePfii:
	.zero		912


//--------------------- SYMBOLS --------------------------

	.type		.nv.reservedSmem.offset0,@object
	.size		.nv.reservedSmem.offset0,0x4
	.type		vprintf,@function
